//
// Generated by NVIDIA NVVM Compiler
//
// Compiler Build ID: CL-36424714
// Cuda compilation tools, release 13.0, V13.0.88
// Based on NVVM 20.0.0
//

.version 9.0
.target sm_100
.address_size 64

	// .globl	_Z9mainImagePfS_S_

.visible .entry _Z9mainImagePfS_S_(
	.param .u64 .ptr .align 1 _Z9mainImagePfS_S__param_0,
	.param .u64 .ptr .align 1 _Z9mainImagePfS_S__param_1,
	.param .u64 .ptr .align 1 _Z9mainImagePfS_S__param_2
)
{
	.reg .b32 	%r<11>;
	.reg .b32 	%f<49>;
	.reg .b64 	%rd<11>;
	.reg .b64 	%fd<20>;

	ld.param.u64 	%rd1, [_Z9mainImagePfS_S__param_0];
	ld.param.u64 	%rd2, [_Z9mainImagePfS_S__param_1];
	ld.param.u64 	%rd3, [_Z9mainImagePfS_S__param_2];
	mov.u32 	%r1, %ctaid.x;
	mov.u32 	%r2, %ntid.x;
	mov.u32 	%r3, %tid.x;
	mad.lo.s32 	%r4, %r1, %r2, %r3;
	mov.u32 	%r5, %ctaid.y;
	mov.u32 	%r6, %ntid.y;
	mov.u32 	%r7, %tid.y;
	mad.lo.s32 	%r8, %r5, %r6, %r7;
	cvt.rn.f32.s32 	%f1, %r4;
	cvt.rn.f32.u32 	%f2, %r8;
	add.f32 	%f3, %f1, %f1;
	add.f32 	%f4, %f3, 0fC4800000;
	div.rn.f32 	%f5, %f4, 0f44400000;
	add.f32 	%f6, %f5, %f5;
	add.f32 	%f7, %f2, %f2;
	add.f32 	%f8, %f7, 0fC4400000;
	div.rn.f32 	%f9, %f8, 0f44400000;
	add.f32 	%f10, %f6, 0f3F000000;
	fma.rn.f32 	%f11, %f9, 0f40000000, 0f3F000000;
	mul.f32 	%f12, %f10, %f10;
	mov.f32 	%f13, 0f3F800000;
	sub.f32 	%f14, %f13, %f12;
	mul.f32 	%f15, %f11, %f11;
	sub.f32 	%f16, %f13, %f15;
	min.f32 	%f17, %f14, %f16;
	cvt.f64.f32 	%fd1, %f17;
	mov.f64 	%fd2, 0d3F947AE147AE147B;
	div.rn.f64 	%fd3, %fd2, %fd1;
	add.f64 	%fd4, %fd3, 0d0000000000000000;
	cvt.rn.f32.f64 	%f18, %fd4;
	add.f32 	%f19, %f6, 0fC0000000;
	sub.f32 	%f20, %f13, %f6;
	add.f32 	%f21, %f6, %f19;
	fma.rn.f32 	%f22, %f9, 0f40000000, %f20;
	mul.f32 	%f23, %f21, %f21;
	sub.f32 	%f24, %f13, %f23;
	mul.f32 	%f25, %f22, %f22;
	sub.f32 	%f26, %f13, %f25;
	min.f32 	%f27, %f24, %f26;
	cvt.f64.f32 	%fd5, %f27;
	div.rn.f64 	%fd6, %fd2, %fd5;
	cvt.f64.f32 	%fd7, %f18;
	add.f64 	%fd8, %fd6, %fd7;
	cvt.rn.f32.f64 	%f28, %fd8;
	add.f32 	%f29, %f6, 0fBF000000;
	fma.rn.f32 	%f30, %f9, 0f40000000, 0fBF000000;
	mul.f32 	%f31, %f29, %f29;
	sub.f32 	%f32, %f13, %f31;
	mul.f32 	%f33, %f30, %f30;
	sub.f32 	%f34, %f13, %f33;
	min.f32 	%f35, %f32, %f34;
	cvt.f64.f32 	%fd9, %f35;
	div.rn.f64 	%fd10, %fd2, %fd9;
	cvt.f64.f32 	%fd11, %f28;
	add.f64 	%fd12, %fd10, %fd11;
	add.f32 	%f36, %f6, 0f40000000;
	mov.f32 	%f37, 0fBF800000;
	sub.f32 	%f38, %f37, %f6;
	add.f32 	%f39, %f6, %f36;
	fma.rn.f32 	%f40, %f9, 0f40000000, %f38;
	mul.f32 	%f41, %f39, %f39;
	sub.f32 	%f42, %f13, %f41;
	mul.f32 	%f43, %f40, %f40;
	sub.f32 	%f44, %f13, %f43;
	cvta.to.global.u64 	%rd4, %rd1;
	cvta.to.global.u64 	%rd5, %rd2;
	cvta.to.global.u64 	%rd6, %rd3;
	cvt.rn.f32.f64 	%f45, %fd12;
	min.f32 	%f46, %f42, %f44;
	cvt.f64.f32 	%fd13, %f46;
	div.rn.f64 	%fd14, %fd2, %fd13;
	cvt.f64.f32 	%fd15, %f45;
	add.f64 	%fd16, %fd14, %fd15;
	cvt.rn.f32.f64 	%f47, %fd16;
	cvt.f64.f32 	%fd17, %f47;
	max.f64 	%fd18, %fd17, 0d0000000000000000;
	min.f64 	%fd19, %fd18, 0d3FF0000000000000;
	cvt.rn.f32.f64 	%f48, %fd19;
	shl.b32 	%r9, %r8, 10;
	add.s32 	%r10, %r9, %r4;
	mul.wide.s32 	%rd7, %r10, 4;
	add.s64 	%rd8, %rd4, %rd7;
	st.global.f32 	[%rd8], %f48;
	add.s64 	%rd9, %rd5, %rd7;
	st.global.f32 	[%rd9], %f48;
	add.s64 	%rd10, %rd6, %rd7;
	st.global.f32 	[%rd10], %f48;
	ret;

}


// ===== COMPILED SASS (sm_100) =====

	.target	sm_100

	.elftype	@"ET_EXEC"


//--------------------- .note.nv.tkinfo           --------------------------
	.section	.note.nv.tkinfo,"",@"SHT_NOTE"
	.sectionflags	@"SHF_NOTE_NV_TKINFO"
	.tkinfo
        /*0018*/ 	.word	0x00000002
        /*0030*/ 	.string	""
        /*0030*/ 	.string	"ptxas"
        /*0030*/ 	.string	"Cuda compilation tools, release 13.0, V13.0.88"
        /*0030*/ 	.string	"Build cuda_13.0.r13.0/compiler.36424714_0"
        /*0030*/ 	.string	"-arch sm_100 -m 64 "



//--------------------- .note.nv.cuinfo           --------------------------
	.section	.note.nv.cuinfo,"",@"SHT_NOTE"
	.sectionflags	@"SHF_NOTE_NV_CUINFO"
        /*0018*/ 	.short	0x0002
        /*001a*/ 	.short	0x0064
        /*001c*/ 	.short	0x0082
	.zero		2


//--------------------- .nv.info                  --------------------------
	.section	.nv.info,"",@"SHT_CUDA_INFO"
	.align	4


	//----- nvinfo : EIATTR_REGCOUNT
	.align		4
        /*0000*/ 	.byte	0x04, 0x2f
        /*0002*/ 	.short	(.L_1 - .L_0)
	.align		4
.L_0:
        /*0004*/ 	.word	index@(_Z9mainImagePfS_S_)
        /*0008*/ 	.word	0x0000001d


	//----- nvinfo : EIATTR_FRAME_SIZE
	.align		4
.L_1:
        /*000c*/ 	.byte	0x04, 0x11
        /*000e*/ 	.short	(.L_3 - .L_2)
	.align		4
.L_2:
        /*0010*/ 	.word	index@($__internal_1_$__cuda_sm3x_div_rn_noftz_f32_slowpath)
        /*0014*/ 	.word	0x00000000


	//----- nvinfo : EIATTR_FRAME_SIZE
	.align		4
.L_3:
        /*0018*/ 	.byte	0x04, 0x11
        /*001a*/ 	.short	(.L_5 - .L_4)
	.align		4
.L_4:
        /*001c*/ 	.word	index@($__internal_0_$__cuda_sm20_div_rn_f64_full)
        /*0020*/ 	.word	0x00000000


	//----- nvinfo : EIATTR_FRAME_SIZE
	.align		4
.L_5:
        /*0024*/ 	.byte	0x04, 0x11
        /*0026*/ 	.short	(.L_7 - .L_6)
	.align		4
.L_6:
        /*0028*/ 	.word	index@(_Z9mainImagePfS_S_)
        /*002c*/ 	.word	0x00000000


	//----- nvinfo : EIATTR_MIN_STACK_SIZE
	.align		4
.L_7:
        /*0030*/ 	.byte	0x04, 0x12
        /*0032*/ 	.short	(.L_9 - .L_8)
	.align		4
.L_8:
        /*0034*/ 	.word	index@(_Z9mainImagePfS_S_)
        /*0038*/ 	.word	0x00000000
.L_9:


//--------------------- .nv.compat                --------------------------
	.section	.nv.compat,"",@"SHT_CUDA_COMPAT_INFO"
	.align	4
        /*0000*/ 	.byte	0x02, 0x09, 0x00, 0x00, 0x02, 0x02, 0x01, 0x00, 0x02, 0x05, 0x05, 0x00, 0x03, 0x07, 0x01, 0x01
        /*0010*/ 	.byte	0x02, 0x03, 0x00, 0x00, 0x02, 0x06, 0x01, 0x00, 0x04, 0x0b, 0x08, 0x00, 0x01, 0x00, 0x00, 0x00
        /*0020*/ 	.byte	0x00, 0x00, 0x00, 0x00


//--------------------- .nv.info._Z9mainImagePfS_S_ --------------------------
	.section	.nv.info._Z9mainImagePfS_S_,"",@"SHT_CUDA_INFO"
	.sectionflags	@""
	.align	4


	//----- nvinfo : EIATTR_CUDA_API_VERSION
	.align		4
        /*0000*/ 	.byte	0x04, 0x37
        /*0002*/ 	.short	(.L_11 - .L_10)
.L_10:
        /*0004*/ 	.word	0x00000082


	//----- nvinfo : EIATTR_KPARAM_INFO
	.align		4
.L_11:
        /*0008*/ 	.byte	0x04, 0x17
        /*000a*/ 	.short	(.L_13 - .L_12)
.L_12:
        /*000c*/ 	.word	0x00000000
        /*0010*/ 	.short	0x0002
        /*0012*/ 	.short	0x0010
        /*0014*/ 	.byte	0x00, 0xf5, 0x21, 0x00


	//----- nvinfo : EIATTR_KPARAM_INFO
	.align		4
.L_13:
        /*0018*/ 	.byte	0x04, 0x17
        /*001a*/ 	.short	(.L_15 - .L_14)
.L_14:
        /*001c*/ 	.word	0x00000000
        /*0020*/ 	.short	0x0001
        /*0022*/ 	.short	0x0008
        /*0024*/ 	.byte	0x00, 0xf5, 0x21, 0x00


	//----- nvinfo : EIATTR_KPARAM_INFO
	.align		4
.L_15:
        /*0028*/ 	.byte	0x04, 0x17
        /*002a*/ 	.short	(.L_17 - .L_16)
.L_16:
        /*002c*/ 	.word	0x00000000
        /*0030*/ 	.short	0x0000
        /*0032*/ 	.short	0x0000
        /*0034*/ 	.byte	0x00, 0xf5, 0x21, 0x00


	//----- nvinfo : EIATTR_SPARSE_MMA_MASK
	.align		4
.L_17:
        /*0038*/ 	.byte	0x03, 0x50
        /*003a*/ 	.short	0x0000


	//----- nvinfo : EIATTR_MAXREG_COUNT
	.align		4
        /*003c*/ 	.byte	0x03, 0x1b
        /*003e*/ 	.short	0x00ff


	//----- nvinfo : EIATTR_MERCURY_ISA_VERSION
	.align		4
        /*0040*/ 	.byte	0x03, 0x5f
        /*0042*/ 	.short	0x0101


	//----- nvinfo : EIATTR_VRC_CTA_INIT_COUNT
	.align		4
        /*0044*/ 	.byte	0x02, 0x4a
	.zero		1
	.zero		1


	//----- nvinfo : EIATTR_EXIT_INSTR_OFFSETS
	.align		4
        /*0048*/ 	.byte	0x04, 0x1c
        /*004a*/ 	.short	(.L_19 - .L_18)


	//   ....[0]....
.L_18:
        /*004c*/ 	.word	0x00000c80


	//----- nvinfo : EIATTR_CRS_STACK_SIZE
	.align		4
.L_19:
        /*0050*/ 	.byte	0x04, 0x1e
        /*0052*/ 	.short	(.L_21 - .L_20)
.L_20:
        /*0054*/ 	.word	0x00000000


	//----- nvinfo : EIATTR_CBANK_PARAM_SIZE
	.align		4
.L_21:
        /*0058*/ 	.byte	0x03, 0x19
        /*005a*/ 	.short	0x0018


	//----- nvinfo : EIATTR_PARAM_CBANK
	.align		4
        /*005c*/ 	.byte	0x04, 0x0a
        /*005e*/ 	.short	(.L_23 - .L_22)
	.align		4
.L_22:
        /*0060*/ 	.word	index@(.nv.constant0._Z9mainImagePfS_S_)
        /*0064*/ 	.short	0x0380
        /*0066*/ 	.short	0x0018


	//----- nvinfo : EIATTR_SW_WAR
	.align		4
.L_23:
        /*0068*/ 	.byte	0x04, 0x36
        /*006a*/ 	.short	(.L_25 - .L_24)
.L_24:
        /*006c*/ 	.word	0x00000008
.L_25:


//--------------------- .nv.callgraph             --------------------------
	.section	.nv.callgraph,"",@"SHT_CUDA_CALLGRAPH"
	.align	4
	.sectionentsize	8
	.align		4
        /*0000*/ 	.word	0x00000000
	.align		4
        /*0004*/ 	.word	0xffffffff
	.align		4
        /*0008*/ 	.word	0x00000000
	.align		4
        /*000c*/ 	.word	0xfffffffe
	.align		4
        /*0010*/ 	.word	0x00000000
	.align		4
        /*0014*/ 	.word	0xfffffffd
	.align		4
        /*0018*/ 	.word	0x00000000
	.align		4
        /*001c*/ 	.word	0xfffffffc


//--------------------- .text._Z9mainImagePfS_S_  --------------------------
	.section	.text._Z9mainImagePfS_S_,"ax",@progbits
	.align	128
        .global         _Z9mainImagePfS_S_
        .type           _Z9mainImagePfS_S_,@function
        .size           _Z9mainImagePfS_S_,(.L_x_31 - _Z9mainImagePfS_S_)
        .other          _Z9mainImagePfS_S_,@"STO_CUDA_ENTRY STV_DEFAULT"
_Z9mainImagePfS_S_:
.text._Z9mainImagePfS_S_:
[----:B------:R-:W-:Y:S01]  /*0000*/  LDC R1, c[0x0][0x37c] ;  /* 0x0000df00ff017b82 */ /* 0x000fe20000000800 */
[----:B------:R-:W0:Y:S07]  /*0010*/  S2R R3, SR_TID.X ;  /* 0x0000000000037919 */ /* 0x000e2e0000002100 */
[----:B------:R-:W0:Y:S01]  /*0020*/  S2UR UR4, SR_CTAID.X ;  /* 0x00000000000479c3 */ /* 0x000e220000002500 */
[----:B------:R-:W-:Y:S01]  /*0030*/  IMAD.MOV.U32 R5, RZ, RZ, 0x3aaaaaab ;  /* 0x3aaaaaabff057424 */ /* 0x000fe200078e00ff */
[----:B------:R-:W-:Y:S01]  /*0040*/  BSSY.RECONVERGENT B0, `(.L_x_0) ;  /* 0x0000017000007945 */ /* 0x000fe20003800200 */
[----:B------:R-:W1:Y:S01]  /*0050*/  S2R R4, SR_TID.Y ;  /* 0x0000000000047919 */ /* 0x000e620000002200 */
[----:B------:R-:W-:-:S04]  /*0060*/  IMAD.MOV.U32 R2, RZ, RZ, 0x44400000 ;  /* 0x44400000ff027424 */ /* 0x000fc800078e00ff */
[----:B------:R-:W0:Y:S08]  /*0070*/  LDC R22, c[0x0][0x360] ;  /* 0x0000d800ff167b82 */ /* 0x000e300000000800 */
[----:B------:R-:W1:Y:S08]  /*0080*/  S2UR UR5, SR_CTAID.Y ;  /* 0x00000000000579c3 */ /* 0x000e700000002600 */
[----:B------:R-:W1:Y:S01]  /*0090*/  LDC R21, c[0x0][0x364] ;  /* 0x0000d900ff157b82 */ /* 0x000e620000000800 */
[----:B0-----:R-:W-:-:S02]  /*00a0*/  IMAD R22, R22, UR4, R3 ;  /* 0x0000000416167c24 */ /* 0x001fc4000f8e0203 */
[----:B------:R-:W-:-:S03]  /*00b0*/  FFMA R3, R5, -R2, 1 ;  /* 0x3f80000005037423 */ /* 0x000fc60000000802 */
[----:B------:R-:W-:Y:S01]  /*00c0*/  I2FP.F32.S32 R0, R22 ;  /* 0x0000001600007245 */ /* 0x000fe20000201400 */
[----:B------:R-:W-:-:S04]  /*00d0*/  FFMA R3, R3, R5, 0.001302083372138440609 ;  /* 0x3aaaaaab03037423 */ /* 0x000fc80000000005 */
[----:B------:R-:W-:-:S04]  /*00e0*/  FADD R0, R0, R0 ;  /* 0x0000000000007221 */ /* 0x000fc80000000000 */
[----:B------:R-:W-:Y:S01]  /*00f0*/  FADD R0, R0, -1024 ;  /* 0xc480000000007421 */ /* 0x000fe20000000000 */
[----:B-1----:R-:W-:-:S03]  /*0100*/  IMAD R21, R21, UR5, R4 ;  /* 0x0000000515157c24 */ /* 0x002fc6000f8e0204 */
[----:B------:R-:W0:Y:S01]  /*0110*/  FCHK P0, R0, 768 ;  /* 0x4440000000007902 */ /* 0x000e220000000000 */
[----:B------:R-:W-:Y:S01]  /*0120*/  FFMA R5, R0, R3, RZ ;  /* 0x0000000300057223 */ /* 0x000fe200000000ff */
[----:B------:R-:W-:-:S03]  /*0130*/  I2FP.F32.U32 R4, R21 ;  /* 0x0000001500047245 */ /* 0x000fc60000201000 */
[----:B------:R-:W-:-:S04]  /*0140*/  FFMA R6, R5, -768, R0 ;  /* 0xc440000005067823 */ /* 0x000fc80000000000 */
[----:B------:R-:W-:Y:S01]  /*0150*/  FFMA R3, R3, R6, R5 ;  /* 0x0000000603037223 */ /* 0x000fe20000000005 */
[----:B0-----:R-:W-:Y:S06]  /*0160*/  @!P0 BRA `(.L_x_1) ;  /* 0x0000000000108947 */ /* 0x001fec0003800000 */
[----:B------:R-:W-:Y:S01]  /*0170*/  IMAD.MOV.U32 R3, RZ, RZ, R0 ;  /* 0x000000ffff037224 */ /* 0x000fe200078e0000 */
[----:B------:R-:W-:-:S07]  /*0180*/  MOV R6, 0x1a0 ;  /* 0x000001a000067802 */ /* 0x000fce0000000f00 */
[----:B------:R-:W-:Y:S05]  /*0190*/  CALL.REL.NOINC `($__internal_1_$__cuda_sm3x_div_rn_noftz_f32_slowpath) ;  /* 0x00000010003c7944 */ /* 0x000fea0003c00000 */
[----:B------:R-:W-:-:S07]  /*01a0*/  IMAD.MOV.U32 R3, RZ, RZ, R0 ;  /* 0x000000ffff037224 */ /* 0x000fce00078e0000 */
.L_x_1:
[----:B------:R-:W-:Y:S05]  /*01b0*/  BSYNC.RECONVERGENT B0 ;  /* 0x0000000000007941 */ /* 0x000fea0003800200 */
.L_x_0:
[----:B------:R-:W-:Y:S01]  /*01c0*/  FADD R4, R4, R4 ;  /* 0x0000000404047221 */ /* 0x000fe20000000000 */
[----:B------:R-:W-:Y:S01]  /*01d0*/  IMAD.MOV.U32 R19, RZ, RZ, 0x3aaaaaab ;  /* 0x3aaaaaabff137424 */ /* 0x000fe200078e00ff */
[----:B------:R-:W-:Y:S01]  /*01e0*/  BSSY.RECONVERGENT B0, `(.L_x_2) ;  /* 0x000000e000007945 */ /* 0x000fe20003800200 */
[----:B------:R-:W-:Y:S01]  /*01f0*/  FADD R20, R3, R3 ;  /* 0x0000000303147221 */ /* 0x000fe20000000000 */
[----:B------:R-:W-:Y:S01]  /*0200*/  FADD R4, R4, -768 ;  /* 0xc440000004047421 */ /* 0x000fe20000000000 */
[----:B------:R-:W-:-:S03]  /*0210*/  FFMA R0, R19, -R2, 1 ;  /* 0x3f80000013007423 */ /* 0x000fc60000000802 */
[----:B------:R-:W0:Y:S01]  /*0220*/  FCHK P0, R4, 768 ;  /* 0x4440000004007902 */ /* 0x000e220000000000 */
[----:B------:R-:W-:-:S04]  /*0230*/  FFMA R19, R0, R19, 0.001302083372138440609 ;  /* 0x3aaaaaab00137423 */ /* 0x000fc80000000013 */
[----:B------:R-:W-:-:S04]  /*0240*/  FFMA R5, R19, R4, RZ ;  /* 0x0000000413057223 */ /* 0x000fc800000000ff */
[----:B------:R-:W-:-:S04]  /*0250*/  FFMA R0, R5, -768, R4 ;  /* 0xc440000005007823 */ /* 0x000fc80000000004 */
[----:B------:R-:W-:Y:S01]  /*0260*/  FFMA R19, R19, R0, R5 ;  /* 0x0000000013137223 */ /* 0x000fe20000000005 */
[----:B0-----:R-:W-:Y:S06]  /*0270*/  @!P0 BRA `(.L_x_3) ;  /* 0x0000000000108947 */ /* 0x001fec0003800000 */
[----:B------:R-:W-:Y:S02]  /*0280*/  MOV R3, R4 ;  /* 0x0000000400037202 */ /* 0x000fe40000000f00 */
[----:B------:R-:W-:-:S07]  /*0290*/  MOV R6, 0x2b0 ;  /* 0x000002b000067802 */ /* 0x000fce0000000f00 */
[----:B------:R-:W-:Y:S05]  /*02a0*/  CALL.REL.NOINC `($__internal_1_$__cuda_sm3x_div_rn_noftz_f32_slowpath) ;  /* 0x0000000c00f87944 */ /* 0x000fea0003c00000 */
[----:B------:R-:W-:-:S07]  /*02b0*/  IMAD.MOV.U32 R19, RZ, RZ, R0 ;  /* 0x000000ffff137224 */ /* 0x000fce00078e0000 */
.L_x_3:
[----:B------:R-:W-:Y:S05]  /*02c0*/  BSYNC.RECONVERGENT B0 ;  /* 0x0000000000007941 */ /* 0x000fea0003800200 */
.L_x_2:
[----:B------:R-:W-:Y:S02]  /*02d0*/  IMAD.MOV.U32 R2, RZ, RZ, 0x40000000 ;  /* 0x40000000ff027424 */ /* 0x000fe400078e00ff */
[----:B------:R-:W-:Y:S01]  /*02e0*/  FADD R0, R20, 0.5 ;  /* 0x3f00000014007421 */ /* 0x000fe20000000000 */
[----:B------:R-:W-:Y:S01]  /*02f0*/  UMOV UR4, 0x47ae147b ;  /* 0x47ae147b00047882 */ /* 0x000fe20000000000 */
[----:B------:R-:W-:Y:S01]  /*0300*/  UMOV UR5, 0x3f947ae1 ;  /* 0x3f947ae100057882 */ /* 0x000fe20000000000 */
[----:B------:R-:W-:Y:S01]  /*0310*/  FFMA R2, R19, R2, 0.5 ;  /* 0x3f00000013027423 */ /* 0x000fe20000000002 */
[----:B------:R-:W-:Y:S01]  /*0320*/  FFMA R0, -R0, R0, 1 ;  /* 0x3f80000000007423 */ /* 0x000fe20000000100 */
[----:B------:R-:W-:Y:S01]  /*0330*/  UMOV UR6, 0x47ae147b ;  /* 0x47ae147b00067882 */ /* 0x000fe20000000000 */
[----:B------:R-:W-:Y:S01]  /*0340*/  UMOV UR7, 0x3f947ae1 ;  /* 0x3f947ae100077882 */ /* 0x000fe20000000000 */
[----:B------:R-:W-:Y:S01]  /*0350*/  FFMA R3, -R2, R2, 1 ;  /* 0x3f80000002037423 */ /* 0x000fe20000000102 */
[----:B------:R-:W-:Y:S01]  /*0360*/  IMAD.MOV.U32 R2, RZ, RZ, 0x1 ;  /* 0x00000001ff027424 */ /* 0x000fe200078e00ff */
[----:B------:R-:W-:Y:S03]  /*0370*/  BSSY.RECONVERGENT B0, `(.L_x_4) ;  /* 0x0000012000007945 */ /* 0x000fe60003800200 */
[----:B------:R-:W-:-:S04]  /*0380*/  FMNMX R0, R0, R3, PT ;  /* 0x0000000300007209 */ /* 0x000fc80003800000 */
[----:B------:R-:W0:Y:S08]  /*0390*/  F2F.F64.F32 R4, R0 ;  /* 0x0000000000047310 */ /* 0x000e300000201800 */
[----:B0-----:R-:W0:Y:S02]  /*03a0*/  MUFU.RCP64H R3, R5 ;  /* 0x0000000500037308 */ /* 0x001e240000001800 */
[----:B0-----:R-:W-:-:S08]  /*03b0*/  DFMA R6, -R4, R2, 1 ;  /* 0x3ff000000406742b */ /* 0x001fd00000000102 */
[----:B------:R-:W-:-:S08]  /*03c0*/  DFMA R6, R6, R6, R6 ;  /* 0x000000060606722b */ /* 0x000fd00000000006 */
[----:B------:R-:W-:-:S08]  /*03d0*/  DFMA R6, R2, R6, R2 ;  /* 0x000000060206722b */ /* 0x000fd00000000002 */
[----:B------:R-:W-:-:S08]  /*03e0*/  DFMA R2, -R4, R6, 1 ;  /* 0x3ff000000402742b */ /* 0x000fd00000000106 */
[----:B------:R-:W-:-:S08]  /*03f0*/  DFMA R2, R6, R2, R6 ;  /* 0x000000020602722b */ /* 0x000fd00000000006 */
[----:B------:R-:W-:-:S08]  /*0400*/  DMUL R6, R2, UR4 ;  /* 0x0000000402067c28 */ /* 0x000fd00008000000 */
[----:B------:R-:W-:-:S08]  /*0410*/  DFMA R8, -R4, R6, UR4 ;  /* 0x0000000404087e2b */ /* 0x000fd00008000106 */
[----:B------:R-:W-:-:S10]  /*0420*/  DFMA R2, R2, R8, R6 ;  /* 0x000000080202722b */ /* 0x000fd40000000006 */
[----:B------:R-:W-:-:S05]  /*0430*/  FFMA R0, RZ, R5, R3 ;  /* 0x00000005ff007223 */ /* 0x000fca0000000003 */
[----:B------:R-:W-:-:S13]  /*0440*/  FSETP.GT.AND P0, PT, |R0|, 1.469367938527859385e-39, PT ;  /* 0x001000000000780b */ /* 0x000fda0003f04200 */
[----:B------:R-:W-:Y:S05]  /*0450*/  @P0 BRA `(.L_x_5) ;  /* 0x00000000000c0947 */ /* 0x000fea0003800000 */
[----:B------:R-:W-:Y:S01]  /*0460*/  IMAD.MOV.U32 R6, RZ, RZ, R4 ;  /* 0x000000ffff067224 */ /* 0x000fe200078e0004 */
[----:B------:R-:W-:-:S07]  /*0470*/  MOV R24, 0x490 ;  /* 0x0000049000187802 */ /* 0x000fce0000000f00 */
[----:B------:R-:W-:Y:S05]  /*0480*/  CALL.REL.NOINC `($__internal_0_$__cuda_sm20_div_rn_f64_full) ;  /* 0x0000000800007944 */ /* 0x000fea0003c00000 */
.L_x_5:
[----:B------:R-:W-:Y:S05]  /*0490*/  BSYNC.RECONVERGENT B0 ;  /* 0x0000000000007941 */ /* 0x000fea0003800200 */
.L_x_4:
[C---:B------:R-:W-:Y:S01]  /*04a0*/  FADD R5, R20.reuse, -2 ;  /* 0xc000000014057421 */ /* 0x040fe20000000000 */
[C---:B------:R-:W-:Y:S01]  /*04b0*/  FADD R0, -R20.reuse, 1 ;  /* 0x3f80000014007421 */ /* 0x040fe20000000100 */
[----:B------:R-:W-:Y:S01]  /*04c0*/  IMAD.MOV.U32 R4, RZ, RZ, 0x1 ;  /* 0x00000001ff047424 */ /* 0x000fe200078e00ff */
[----:B------:R-:W-:Y:S01]  /*04d0*/  UMOV UR4, 0x47ae147b ;  /* 0x47ae147b00047882 */ /* 0x000fe20000000000 */
[----:B------:R-:W-:Y:S01]  /*04e0*/  FADD R5, R20, R5 ;  /* 0x0000000514057221 */ /* 0x000fe20000000000 */
[----:B------:R-:W-:Y:S01]  /*04f0*/  FFMA R0, R19, 2, R0 ;  /* 0x4000000013007823 */ /* 0x000fe20000000000 */
[----:B------:R-:W-:Y:S01]  /*0500*/  UMOV UR5, 0x3f947ae1 ;  /* 0x3f947ae100057882 */ /* 0x000fe20000000000 */
[----:B------:R-:W-:Y:S01]  /*0510*/  DADD R2, RZ, R2 ;  /* 0x00000000ff027229 */ /* 0x000fe20000000002 */
[----:B------:R-:W-:Y:S01]  /*0520*/  FFMA R5, -R5, R5, 1 ;  /* 0x3f80000005057423 */ /* 0x000fe20000000105 */
[----:B------:R-:W-:Y:S01]  /*0530*/  FFMA R0, -R0, R0, 1 ;  /* 0x3f80000000007423 */ /* 0x000fe20000000100 */
[----:B------:R-:W-:Y:S03]  /*0540*/  BSSY.RECONVERGENT B0, `(.L_x_6) ;  /* 0x0000015000007945 */ /* 0x000fe60003800200 */
[----:B------:R-:W-:Y:S01]  /*0550*/  F2F.F32.F64 R18, R2 ;  /* 0x0000000200127310 */ /* 0x000fe20000301000 */
[----:B------:R-:W-:-:S07]  /*0560*/  FMNMX R0, R5, R0, PT ;  /* 0x0000000005007209 */ /* 0x000fce0003800000 */
        /* <DEDUP_REMOVED lines=13> */
[----:B------:R-:W-:Y:S02]  /*0640*/  MOV R5, R7 ;  /* 0x0000000700057202 */ /* 0x000fe40000000f00 */
[----:B------:R-:W-:-:S07]  /*0650*/  MOV R24, 0x670 ;  /* 0x0000067000187802 */ /* 0x000fce0000000f00 */
[----:B------:R-:W-:Y:S05]  /*0660*/  CALL.REL.NOINC `($__internal_0_$__cuda_sm20_div_rn_f64_full) ;  /* 0x0000000400887944 */ /* 0x000fea0003c00000 */
[----:B------:R-:W-:Y:S02]  /*0670*/  IMAD.MOV.U32 R4, RZ, RZ, R2 ;  /* 0x000000ffff047224 */ /* 0x000fe400078e0002 */
[----:B------:R-:W-:-:S07]  /*0680*/  IMAD.MOV.U32 R5, RZ, RZ, R3 ;  /* 0x000000ffff057224 */ /* 0x000fce00078e0003 */
.L_x_7:
[----:B------:R-:W-:Y:S05]  /*0690*/  BSYNC.RECONVERGENT B0 ;  /* 0x0000000000007941 */ /* 0x000fea0003800200 */
.L_x_6:
[----:B------:R-:W-:Y:S02]  /*06a0*/  IMAD.MOV.U32 R2, RZ, RZ, 0x40000000 ;  /* 0x40000000ff027424 */ /* 0x000fe400078e00ff */
[----:B------:R-:W-:Y:S01]  /*06b0*/  FADD R0, R20, -0.5 ;  /* 0xbf00000014007421 */ /* 0x000fe20000000000 */
[----:B------:R-:W-:Y:S01]  /*06c0*/  UMOV UR4, 0x47ae147b ;  /* 0x47ae147b00047882 */ /* 0x000fe20000000000 */
[----:B------:R-:W-:Y:S01]  /*06d0*/  UMOV UR5, 0x3f947ae1 ;  /* 0x3f947ae100057882 */ /* 0x000fe20000000000 */
[----:B------:R-:W-:Y:S01]  /*06e0*/  FFMA R2, R19, R2, -0.5 ;  /* 0xbf00000013027423 */ /* 0x000fe20000000002 */
[----:B------:R-:W-:Y:S01]  /*06f0*/  FFMA R0, -R0, R0, 1 ;  /* 0x3f80000000007423 */ /* 0x000fe20000000100 */
[----:B------:R-:W-:Y:S02]  /*0700*/  BSSY.RECONVERGENT B0, `(.L_x_8) ;  /* 0x0000017000007945 */ /* 0x000fe40003800200 */
[----:B------:R-:W-:Y:S01]  /*0710*/  FFMA R3, -R2, R2, 1 ;  /* 0x3f80000002037423 */ /* 0x000fe20000000102 */
[----:B------:R-:W-:-:S04]  /*0720*/  IMAD.MOV.U32 R2, RZ, RZ, 0x1 ;  /* 0x00000001ff027424 */ /* 0x000fc800078e00ff */
[----:B------:R-:W-:-:S04]  /*0730*/  FMNMX R0, R0, R3, PT ;  /* 0x0000000300007209 */ /* 0x000fc80003800000 */
[----:B------:R-:W0:Y:S08]  /*0740*/  F2F.F64.F32 R6, R0 ;  /* 0x0000000000067310 */ /* 0x000e300000201800 */
[----:B0-----:R-:W0:Y:S02]  /*0750*/  MUFU.RCP64H R3, R7 ;  /* 0x0000000700037308 */ /* 0x001e240000001800 */
[----:B0-----:R-:W-:-:S08]  /*0760*/  DFMA R8, -R6, R2, 1 ;  /* 0x3ff000000608742b */ /* 0x001fd00000000102 */
[----:B------:R-:W-:-:S08]  /*0770*/  DFMA R8, R8, R8, R8 ;  /* 0x000000080808722b */ /* 0x000fd00000000008 */
[----:B------:R-:W-:-:S08]  /*0780*/  DFMA R8, R2, R8, R2 ;  /* 0x000000080208722b */ /* 0x000fd00000000002 */
[----:B------:R-:W-:-:S08]  /*0790*/  DFMA R2, -R6, R8, 1 ;  /* 0x3ff000000602742b */ /* 0x000fd00000000108 */
[----:B------:R-:W-:Y:S01]  /*07a0*/  DFMA R2, R8, R2, R8 ;  /* 0x000000020802722b */ /* 0x000fe20000000008 */
[----:B------:R-:W0:Y:S07]  /*07b0*/  F2F.F64.F32 R8, R18 ;  /* 0x0000001200087310 */ /* 0x000e2e0000201800 */
[----:B------:R-:W-:-:S08]  /*07c0*/  DMUL R10, R2, UR4 ;  /* 0x00000004020a7c28 */ /* 0x000fd00008000000 */
[----:B------:R-:W-:Y:S02]  /*07d0*/  DFMA R12, -R6, R10, UR4 ;  /* 0x00000004060c7e2b */ /* 0x000fe4000800010a */
[----:B0-----:R-:W-:-:S06]  /*07e0*/  DADD R8, R8, R4 ;  /* 0x0000000008087229 */ /* 0x001fcc0000000004 */
[----:B------:R-:W-:Y:S01]  /*07f0*/  DFMA R2, R2, R12, R10 ;  /* 0x0000000c0202722b */ /* 0x000fe2000000000a */
[----:B------:R0:W1:Y:S09]  /*0800*/  F2F.F32.F64 R17, R8 ;  /* 0x0000000800117310 */ /* 0x0000720000301000 */
[----:B------:R-:W-:-:S05]  /*0810*/  FFMA R0, RZ, R7, R3 ;  /* 0x00000007ff007223 */ /* 0x000fca0000000003 */
[----:B------:R-:W-:-:S13]  /*0820*/  FSETP.GT.AND P0, PT, |R0|, 1.469367938527859385e-39, PT ;  /* 0x001000000000780b */ /* 0x000fda0003f04200 */
[----:B01----:R-:W-:Y:S05]  /*0830*/  @P0 BRA `(.L_x_9) ;  /* 0x00000000000c0947 */ /* 0x003fea0003800000 */
[----:B------:R-:W-:Y:S01]  /*0840*/  IMAD.MOV.U32 R5, RZ, RZ, R7 ;  /* 0x000000ffff057224 */ /* 0x000fe200078e0007 */
[----:B------:R-:W-:-:S07]  /*0850*/  MOV R24, 0x870 ;  /* 0x0000087000187802 */ /* 0x000fce0000000f00 */
[----:B------:R-:W-:Y:S05]  /*0860*/  CALL.REL.NOINC `($__internal_0_$__cuda_sm20_div_rn_f64_full) ;  /* 0x0000000400087944 */ /* 0x000fea0003c00000 */
.L_x_9:
[----:B------:R-:W-:Y:S05]  /*0870*/  BSYNC.RECONVERGENT B0 ;  /* 0x0000000000007941 */ /* 0x000fea0003800200 */
.L_x_8:
[C---:B------:R-:W-:Y:S01]  /*0880*/  FADD R0, -R20.reuse, -1 ;  /* 0xbf80000014007421 */ /* 0x040fe20000000100 */
[C---:B------:R-:W-:Y:S01]  /*0890*/  FADD R5, R20.reuse, 2 ;  /* 0x4000000014057421 */ /* 0x040fe20000000000 */
[----:B------:R-:W-:Y:S01]  /*08a0*/  MOV R4, 0x1 ;  /* 0x0000000100047802 */ /* 0x000fe20000000f00 */
[----:B------:R-:W-:Y:S01]  /*08b0*/  UMOV UR4, 0x47ae147b ;  /* 0x47ae147b00047882 */ /* 0x000fe20000000000 */
[----:B------:R-:W-:Y:S01]  /*08c0*/  FFMA R0, R19, 2, R0 ;  /* 0x4000000013007823 */ /* 0x000fe20000000000 */
[----:B------:R-:W-:Y:S01]  /*08d0*/  FADD R5, R20, R5 ;  /* 0x0000000514057221 */ /* 0x000fe20000000000 */
[----:B------:R-:W-:Y:S01]  /*08e0*/  UMOV UR5, 0x3f947ae1 ;  /* 0x3f947ae100057882 */ /* 0x000fe20000000000 */
[----:B------:R-:W-:Y:S01]  /*08f0*/  BSSY.RECONVERGENT B0, `(.L_x_10) ;  /* 0x000001a000007945 */ /* 0x000fe20003800200 */
[----:B------:R-:W-:Y:S01]  /*0900*/  FFMA R0, -R0, R0, 1 ;  /* 0x3f80000000007423 */ /* 0x000fe20000000100 */
[----:B------:R-:W-:-:S05]  /*0910*/  FFMA R5, -R5, R5, 1 ;  /* 0x3f80000005057423 */ /* 0x000fca0000000105 */
        /* <DEDUP_REMOVED lines=10> */
[----:B------:R-:W-:Y:S01]  /*09c0*/  DFMA R12, -R6, R10, UR4 ;  /* 0x00000004060c7e2b */ /* 0x000fe2000800010a */
[----:B------:R-:W1:Y:S01]  /*09d0*/  LDCU.64 UR4, c[0x0][0x358] ;  /* 0x00006b00ff0477ac */ /* 0x000e620008000a00 */
[----:B0-----:R-:W-:-:S06]  /*09e0*/  DADD R8, R8, R2 ;  /* 0x0000000008087229 */ /* 0x001fcc0000000002 */
[----:B------:R-:W-:Y:S01]  /*09f0*/  DFMA R4, R4, R12, R10 ;  /* 0x0000000c0404722b */ /* 0x000fe2000000000a */
[----:B------:R0:W2:Y:S09]  /*0a00*/  F2F.F32.F64 R18, R8 ;  /* 0x0000000800127310 */ /* 0x0000b20000301000 */
[----:B------:R-:W-:-:S05]  /*0a10*/  FFMA R0, RZ, R7, R5 ;  /* 0x00000007ff007223 */ /* 0x000fca0000000005 */
[----:B------:R-:W-:-:S13]  /*0a20*/  FSETP.GT.AND P0, PT, |R0|, 1.469367938527859385e-39, PT ;  /* 0x001000000000780b */ /* 0x000fda0003f04200 */
[----:B012---:R-:W-:Y:S05]  /*0a30*/  @P0 BRA `(.L_x_11) ;  /* 0x0000000000140947 */ /* 0x007fea0003800000 */
[----:B------:R-:W-:Y:S01]  /*0a40*/  IMAD.MOV.U32 R5, RZ, RZ, R7 ;  /* 0x000000ffff057224 */ /* 0x000fe200078e0007 */
[----:B------:R-:W-:-:S07]  /*0a50*/  MOV R24, 0xa70 ;  /* 0x00000a7000187802 */ /* 0x000fce0000000f00 */
[----:B------:R-:W-:Y:S05]  /*0a60*/  CALL.REL.NOINC `($__internal_0_$__cuda_sm20_div_rn_f64_full) ;  /* 0x0000000000887944 */ /* 0x000fea0003c00000 */
[----:B------:R-:W-:Y:S02]  /*0a70*/  IMAD.MOV.U32 R4, RZ, RZ, R2 ;  /* 0x000000ffff047224 */ /* 0x000fe400078e0002 */
[----:B------:R-:W-:-:S07]  /*0a80*/  IMAD.MOV.U32 R5, RZ, RZ, R3 ;  /* 0x000000ffff057224 */ /* 0x000fce00078e0003 */
.L_x_11:
[----:B------:R-:W-:Y:S05]  /*0a90*/  BSYNC.RECONVERGENT B0 ;  /* 0x0000000000007941 */ /* 0x000fea0003800200 */
.L_x_10:
[----:B------:R-:W0:Y:S01]  /*0aa0*/  F2F.F64.F32 R18, R18 ;  /* 0x0000001200127310 */ /* 0x000e220000201800 */
[----:B------:R-:W-:Y:S01]  /*0ab0*/  IMAD.MOV.U32 R0, RZ, RZ, RZ ;  /* 0x000000ffff007224 */ /* 0x000fe200078e00ff */
[----:B------:R-:W-:Y:S01]  /*0ac0*/  MOV R6, RZ ;  /* 0x000000ff00067202 */ /* 0x000fe20000000f00 */
[----:B------:R-:W-:Y:S01]  /*0ad0*/  IMAD R21, R21, 0x400, R22 ;  /* 0x0000040015157824 */ /* 0x000fe200078e0216 */
[----:B0-----:R-:W-:-:S06]  /*0ae0*/  DADD R4, R18, R4 ;  /* 0x0000000012047229 */ /* 0x001fcc0000000004 */
[----:B------:R0:W1:Y:S02]  /*0af0*/  F2F.F32.F64 R2, R4 ;  /* 0x0000000400027310 */ /* 0x0000640000301000 */
[----:B0-----:R-:W-:-:S06]  /*0b00*/  IMAD.MOV.U32 R4, RZ, RZ, 0x80000 ;  /* 0x00080000ff047424 */ /* 0x001fcc00078e00ff */
[----:B-1----:R-:W0:Y:S02]  /*0b10*/  F2F.F64.F32 R2, R2 ;  /* 0x0000000200027310 */ /* 0x002e240000201800 */
[----:B0-----:R-:W-:Y:S01]  /*0b20*/  DSETP.MAX.AND P0, P1, RZ, R2, PT ;  /* 0x00000002ff00722a */ /* 0x001fe2000390f000 */
[----:B------:R-:W-:Y:S02]  /*0b30*/  IMAD.MOV.U32 R9, RZ, RZ, R3 ;  /* 0x000000ffff097224 */ /* 0x000fe400078e0003 */
[----:B------:R-:W-:Y:S02]  /*0b40*/  IMAD.MOV.U32 R7, RZ, RZ, R2 ;  /* 0x000000ffff077224 */ /* 0x000fe400078e0002 */
[----:B------:R-:W0:Y:S01]  /*0b50*/  LDC.64 R2, c[0x0][0x390] ;  /* 0x0000e400ff027b82 */ /* 0x000e220000000a00 */
[----:B------:R-:W-:Y:S02]  /*0b60*/  FSEL R11, R0, R9, P0 ;  /* 0x00000009000b7208 */ /* 0x000fe40000000000 */
[----:B------:R-:W-:-:S06]  /*0b70*/  SEL R6, R6, R7, P0 ;  /* 0x0000000706067207 */ /* 0x000fcc0000000000 */
[----:B------:R-:W-:Y:S02]  /*0b80*/  @P1 LOP3.LUT R11, R9, 0x80000, RZ, 0xfc, !PT ;  /* 0x00080000090b1812 */ /* 0x000fe400078efcff */
[----:B------:R-:W1:Y:S03]  /*0b90*/  LDC.64 R8, c[0x0][0x380] ;  /* 0x0000e000ff087b82 */ /* 0x000e660000000a00 */
[----:B------:R-:W-:-:S04]  /*0ba0*/  IMAD.MOV.U32 R7, RZ, RZ, R11 ;  /* 0x000000ffff077224 */ /* 0x000fc800078e000b */
[----:B------:R-:W-:Y:S01]  /*0bb0*/  IMAD.MOV.U32 R0, RZ, RZ, R7 ;  /* 0x000000ffff007224 */ /* 0x000fe200078e0007 */
[----:B------:R-:W2:Y:S01]  /*0bc0*/  LDC.64 R10, c[0x0][0x388] ;  /* 0x0000e200ff0a7b82 */ /* 0x000ea20000000a00 */
[----:B------:R-:W-:Y:S01]  /*0bd0*/  DSETP.MIN.AND P0, P1, R6, 1, PT ;  /* 0x3ff000000600742a */ /* 0x000fe20003900000 */
[----:B0-----:R-:W-:-:S05]  /*0be0*/  IMAD.WIDE R2, R21, 0x4, R2 ;  /* 0x0000000415027825 */ /* 0x001fca00078e0202 */
[----:B------:R-:W-:-:S08]  /*0bf0*/  FSEL R5, R0, 1.875, P0 ;  /* 0x3ff0000000057808 */ /* 0x000fd00000000000 */
[----:B------:R-:W-:Y:S02]  /*0c00*/  @P1 LOP3.LUT R5, R4, 0x3ff00000, RZ, 0xfc, !PT ;  /* 0x3ff0000004051812 */ /* 0x000fe400078efcff */
[----:B------:R-:W-:Y:S01]  /*0c10*/  SEL R4, R6, RZ, P0 ;  /* 0x000000ff06047207 */ /* 0x000fe20000000000 */
[----:B-1----:R-:W-:-:S03]  /*0c20*/  IMAD.WIDE R6, R21, 0x4, R8 ;  /* 0x0000000415067825 */ /* 0x002fc600078e0208 */
[----:B------:R-:W0:Y:S01]  /*0c30*/  F2F.F32.F64 R5, R4 ;  /* 0x0000000400057310 */ /* 0x000e220000301000 */
[----:B--2---:R-:W-:Y:S01]  /*0c40*/  IMAD.WIDE R8, R21, 0x4, R10 ;  /* 0x0000000415087825 */ /* 0x004fe200078e020a */
[----:B0-----:R-:W-:Y:S04]  /*0c50*/  STG.E desc[UR4][R6.64], R5 ;  /* 0x0000000506007986 */ /* 0x001fe8000c101904 */
[----:B------:R-:W-:Y:S04]  /*0c60*/  STG.E desc[UR4][R8.64], R5 ;  /* 0x0000000508007986 */ /* 0x000fe8000c101904 */
[----:B------:R-:W-:Y:S01]  /*0c70*/  STG.E desc[UR4][R2.64], R5 ;  /* 0x0000000502007986 */ /* 0x000fe2000c101904 */
[----:B------:R-:W-:Y:S05]  /*0c80*/  EXIT ;  /* 0x000000000000794d */ /* 0x000fea0003800000 */
        .weak           $__internal_0_$__cuda_sm20_div_rn_f64_full
        .type           $__internal_0_$__cuda_sm20_div_rn_f64_full,@function
        .size           $__internal_0_$__cuda_sm20_div_rn_f64_full,($__internal_1_$__cuda_sm3x_div_rn_noftz_f32_slowpath - $__internal_0_$__cuda_sm20_div_rn_f64_full)
$__internal_0_$__cuda_sm20_div_rn_f64_full:
[C---:B------:R-:W-:Y:S01]  /*0c90*/  FSETP.GEU.AND P0, PT, |R5|.reuse, 1.469367938527859385e-39, PT ;  /* 0x001000000500780b */ /* 0x040fe20003f0e200 */
[----:B------:R-:W-:Y:S01]  /*0ca0*/  IMAD.MOV.U32 R10, RZ, RZ, 0x1 ;  /* 0x00000001ff0a7424 */ /* 0x000fe200078e00ff */
[C---:B------:R-:W-:Y:S01]  /*0cb0*/  LOP3.LUT R2, R5.reuse, 0x800fffff, RZ, 0xc0, !PT ;  /* 0x800fffff05027812 */ /* 0x040fe200078ec0ff */
[----:B------:R-:W-:Y:S01]  /*0cc0*/  IMAD.MOV.U32 R0, RZ, RZ, 0x1ca00000 ;  /* 0x1ca00000ff007424 */ /* 0x000fe200078e00ff */
[----:B------:R-:W-:Y:S02]  /*0cd0*/  MOV R4, R6 ;  /* 0x0000000600047202 */ /* 0x000fe40000000f00 */
[----:B------:R-:W-:Y:S01]  /*0ce0*/  LOP3.LUT R3, R2, 0x3ff00000, RZ, 0xfc, !PT ;  /* 0x3ff0000002037812 */ /* 0x000fe200078efcff */
[----:B------:R-:W-:Y:S01]  /*0cf0*/  IMAD.MOV.U32 R2, RZ, RZ, R6 ;  /* 0x000000ffff027224 */ /* 0x000fe200078e0006 */
[----:B------:R-:W-:-:S05]  /*0d00*/  LOP3.LUT R23, R5, 0x7ff00000, RZ, 0xc0, !PT ;  /* 0x7ff0000005177812 */ /* 0x000fca00078ec0ff */
[----:B------:R-:W-:-:S06]  /*0d10*/  @!P0 DMUL R2, R4, 8.98846567431157953865e+307 ;  /* 0x7fe0000004028828 */ /* 0x000fcc0000000000 */
[----:B------:R-:W0:Y:S02]  /*0d20*/  MUFU.RCP64H R11, R3 ;  /* 0x00000003000b7308 */ /* 0x000e240000001800 */
[----:B0-----:R-:W-:-:S08]  /*0d30*/  DFMA R6, R10, -R2, 1 ;  /* 0x3ff000000a06742b */ /* 0x001fd00000000802 */
[----:B------:R-:W-:Y:S01]  /*0d40*/  DFMA R8, R6, R6, R6 ;  /* 0x000000060608722b */ /* 0x000fe20000000006 */
[----:B------:R-:W-:Y:S02]  /*0d50*/  IMAD.U32 R7, RZ, RZ, UR7 ;  /* 0x00000007ff077e24 */ /* 0x000fe4000f8e00ff */
[----:B------:R-:W-:-:S03]  /*0d60*/  IMAD.U32 R6, RZ, RZ, UR6 ;  /* 0x00000006ff067e24 */ /* 0x000fc6000f8e00ff */
[C---:B------:R-:W-:Y:S02]  /*0d70*/  LOP3.LUT R16, R7.reuse, 0x7ff00000, RZ, 0xc0, !PT ;  /* 0x7ff0000007107812 */ /* 0x040fe400078ec0ff */
[----:B------:R-:W-:Y:S01]  /*0d80*/  DFMA R10, R10, R8, R10 ;  /* 0x000000080a0a722b */ /* 0x000fe2000000000a */
[----:B------:R-:W-:Y:S01]  /*0d90*/  IMAD.MOV.U32 R8, RZ, RZ, R6 ;  /* 0x000000ffff087224 */ /* 0x000fe200078e0006 */
[----:B------:R-:W-:Y:S02]  /*0da0*/  ISETP.GE.U32.AND P1, PT, R16, R23, PT ;  /* 0x000000171000720c */ /* 0x000fe40003f26070 */
[----:B------:R-:W-:Y:S02]  /*0db0*/  MOV R26, R16 ;  /* 0x00000010001a7202 */ /* 0x000fe40000000f00 */
[----:B------:R-:W-:Y:S02]  /*0dc0*/  SEL R9, R0, 0x63400000, !P1 ;  /* 0x6340000000097807 */ /* 0x000fe40004800000 */
[----:B------:R-:W-:Y:S01]  /*0dd0*/  DFMA R12, R10, -R2, 1 ;  /* 0x3ff000000a0c742b */ /* 0x000fe20000000802 */
[----:B------:R-:W-:-:S02]  /*0de0*/  FSETP.GEU.AND P1, PT, |R7|, 1.469367938527859385e-39, PT ;  /* 0x001000000700780b */ /* 0x000fc40003f2e200 */
[----:B------:R-:W-:-:S05]  /*0df0*/  LOP3.LUT R9, R9, 0x800fffff, R7, 0xf8, !PT ;  /* 0x800fffff09097812 */ /* 0x000fca00078ef807 */
[----:B------:R-:W-:-:S06]  /*0e00*/  DFMA R10, R10, R12, R10 ;  /* 0x0000000c0a0a722b */ /* 0x000fcc000000000a */
[----:B------:R-:W-:Y:S05]  /*0e10*/  @P1 BRA `(.L_x_12) ;  /* 0x0000000000201947 */ /* 0x000fea0003800000 */
[----:B------:R-:W-:Y:S01]  /*0e20*/  LOP3.LUT R13, R5, 0x7ff00000, RZ, 0xc0, !PT ;  /* 0x7ff00000050d7812 */ /* 0x000fe200078ec0ff */
[----:B------:R-:W-:-:S03]  /*0e30*/  IMAD.MOV.U32 R12, RZ, RZ, RZ ;  /* 0x000000ffff0c7224 */ /* 0x000fc600078e00ff */
[----:B------:R-:W-:-:S04]  /*0e40*/  ISETP.GE.U32.AND P1, PT, R16, R13, PT ;  /* 0x0000000d1000720c */ /* 0x000fc80003f26070 */
[----:B------:R-:W-:-:S04]  /*0e50*/  SEL R13, R0, 0x63400000, !P1 ;  /* 0x63400000000d7807 */ /* 0x000fc80004800000 */
[----:B------:R-:W-:-:S04]  /*0e60*/  LOP3.LUT R13, R13, 0x80000000, R7, 0xf8, !PT ;  /* 0x800000000d0d7812 */ /* 0x000fc800078ef807 */
[----:B------:R-:W-:-:S06]  /*0e70*/  LOP3.LUT R13, R13, 0x100000, RZ, 0xfc, !PT ;  /* 0x001000000d0d7812 */ /* 0x000fcc00078efcff */
[----:B------:R-:W-:-:S10]  /*0e80*/  DFMA R8, R8, 2, -R12 ;  /* 0x400000000808782b */ /* 0x000fd4000000080c */
[----:B------:R-:W-:-:S07]  /*0e90*/  LOP3.LUT R26, R9, 0x7ff00000, RZ, 0xc0, !PT ;  /* 0x7ff00000091a7812 */ /* 0x000fce00078ec0ff */
.L_x_12:
[----:B------:R-:W-:Y:S01]  /*0ea0*/  VIADD R25, R26, 0xffffffff ;  /* 0xffffffff1a197836 */ /* 0x000fe20000000000 */
[----:B------:R-:W-:Y:S01]  /*0eb0*/  @!P0 LOP3.LUT R23, R3, 0x7ff00000, RZ, 0xc0, !PT ;  /* 0x7ff0000003178812 */ /* 0x000fe200078ec0ff */
[----:B------:R-:W-:Y:S01]  /*0ec0*/  DMUL R12, R10, R8 ;  /* 0x000000080a0c7228 */ /* 0x000fe20000000000 */
[----:B------:R-:W-:Y:S02]  /*0ed0*/  BSSY.RECONVERGENT B1, `(.L_x_13) ;  /* 0x0000037000017945 */ /* 0x000fe40003800200 */
[----:B------:R-:W-:Y:S01]  /*0ee0*/  ISETP.GT.U32.AND P0, PT, R25, 0x7feffffe, PT ;  /* 0x7feffffe1900780c */ /* 0x000fe20003f04070 */
[----:B------:R-:W-:-:S04]  /*0ef0*/  VIADD R25, R23, 0xffffffff ;  /* 0xffffffff17197836 */ /* 0x000fc80000000000 */
[----:B------:R-:W-:Y:S01]  /*0f00*/  DFMA R14, R12, -R2, R8 ;  /* 0x800000020c0e722b */ /* 0x000fe20000000008 */
[----:B------:R-:W-:-:S07]  /*0f10*/  ISETP.GT.U32.OR P0, PT, R25, 0x7feffffe, P0 ;  /* 0x7feffffe1900780c */ /* 0x000fce0000704470 */
[----:B------:R-:W-:-:S06]  /*0f20*/  DFMA R14, R10, R14, R12 ;  /* 0x0000000e0a0e722b */ /* 0x000fcc000000000c */
[----:B------:R-:W-:Y:S05]  /*0f30*/  @P0 BRA `(.L_x_14) ;  /* 0x00000000006c0947 */ /* 0x000fea0003800000 */
[----:B------:R-:W-:-:S04]  /*0f40*/  LOP3.LUT R7, R5, 0x7ff00000, RZ, 0xc0, !PT ;  /* 0x7ff0000005077812 */ /* 0x000fc800078ec0ff */
[CC--:B------:R-:W-:Y:S02]  /*0f50*/  VIADDMNMX R6, R16.reuse, -R7.reuse, 0xb9600000, !PT ;  /* 0xb960000010067446 */ /* 0x0c0fe40007800907 */
[----:B------:R-:W-:Y:S02]  /*0f60*/  ISETP.GE.U32.AND P0, PT, R16, R7, PT ;  /* 0x000000071000720c */ /* 0x000fe40003f06070 */
[----:B------:R-:W-:Y:S02]  /*0f70*/  VIMNMX R6, PT, PT, R6, 0x46a00000, PT ;  /* 0x46a0000006067848 */ /* 0x000fe40003fe0100 */
[----:B------:R-:W-:-:S04]  /*0f80*/  SEL R7, R0, 0x63400000, !P0 ;  /* 0x6340000000077807 */ /* 0x000fc80004000000 */
[----:B------:R-:W-:Y:S01]  /*0f90*/  IADD3 R0, PT, PT, -R7, R6, RZ ;  /* 0x0000000607007210 */ /* 0x000fe20007ffe1ff */
[----:B------:R-:W-:-:S04]  /*0fa0*/  IMAD.MOV.U32 R6, RZ, RZ, RZ ;  /* 0x000000ffff067224 */ /* 0x000fc800078e00ff */
[----:B------:R-:W-:-:S06]  /*0fb0*/  VIADD R7, R0, 0x7fe00000 ;  /* 0x7fe0000000077836 */ /* 0x000fcc0000000000 */
[----:B------:R-:W-:-:S10]  /*0fc0*/  DMUL R10, R14, R6 ;  /* 0x000000060e0a7228 */ /* 0x000fd40000000000 */
[----:B------:R-:W-:-:S13]  /*0fd0*/  FSETP.GTU.AND P0, PT, |R11|, 1.469367938527859385e-39, PT ;  /* 0x001000000b00780b */ /* 0x000fda0003f0c200 */
[----:B------:R-:W-:Y:S05]  /*0fe0*/  @P0 BRA `(.L_x_15) ;  /* 0x0000000000940947 */ /* 0x000fea0003800000 */
[----:B------:R-:W-:Y:S01]  /*0ff0*/  DFMA R2, R14, -R2, R8 ;  /* 0x800000020e02722b */ /* 0x000fe20000000008 */
[----:B------:R-:W-:-:S09]  /*1000*/  IMAD.MOV.U32 R6, RZ, RZ, RZ ;  /* 0x000000ffff067224 */ /* 0x000fd200078e00ff */
[C---:B------:R-:W-:Y:S02]  /*1010*/  FSETP.NEU.AND P0, PT, R3.reuse, RZ, PT ;  /* 0x000000ff0300720b */ /* 0x040fe40003f0d000 */
[----:B------:R-:W-:-:S04]  /*1020*/  LOP3.LUT R5, R3, 0x80000000, R5, 0x48, !PT ;  /* 0x8000000003057812 */ /* 0x000fc800078e4805 */
[----:B------:R-:W-:-:S07]  /*1030*/  LOP3.LUT R7, R5, R7, RZ, 0xfc, !PT ;  /* 0x0000000705077212 */ /* 0x000fce00078efcff */
[----:B------:R-:W-:Y:S05]  /*1040*/  @!P0 BRA `(.L_x_15) ;  /* 0x00000000007c8947 */ /* 0x000fea0003800000 */
[----:B------:R-:W-:Y:S01]  /*1050*/  IMAD.MOV R3, RZ, RZ, -R0 ;  /* 0x000000ffff037224 */ /* 0x000fe200078e0a00 */
[----:B------:R-:W-:Y:S01]  /*1060*/  MOV R2, RZ ;  /* 0x000000ff00027202 */ /* 0x000fe20000000f00 */
[----:B------:R-:W-:-:S05]  /*1070*/  DMUL.RP R6, R14, R6 ;  /* 0x000000060e067228 */ /* 0x000fca0000008000 */
[----:B------:R-:W-:-:S05]  /*1080*/  DFMA R2, R10, -R2, R14 ;  /* 0x800000020a02722b */ /* 0x000fca000000000e */
[----:B------:R-:W-:Y:S02]  /*1090*/  LOP3.LUT R5, R7, R5, RZ, 0x3c, !PT ;  /* 0x0000000507057212 */ /* 0x000fe400078e3cff */
[----:B------:R-:W-:-:S04]  /*10a0*/  IADD3 R2, PT, PT, -R0, -0x43300000, RZ ;  /* 0xbcd0000000027810 */ /* 0x000fc80007ffe1ff */
[----:B------:R-:W-:-:S04]  /*10b0*/  FSETP.NEU.AND P0, PT, |R3|, R2, PT ;  /* 0x000000020300720b */ /* 0x000fc80003f0d200 */
[----:B------:R-:W-:Y:S02]  /*10c0*/  FSEL R10, R6, R10, !P0 ;  /* 0x0000000a060a7208 */ /* 0x000fe40004000000 */
[----:B------:R-:W-:Y:S01]  /*10d0*/  FSEL R11, R5, R11, !P0 ;  /* 0x0000000b050b7208 */ /* 0x000fe20004000000 */
[----:B------:R-:W-:Y:S06]  /*10e0*/  BRA `(.L_x_15) ;  /* 0x0000000000547947 */ /* 0x000fec0003800000 */
.L_x_14:
[----:B------:R-:W-:-:S14]  /*10f0*/  DSETP.NAN.AND P0, PT, R6, R6, PT ;  /* 0x000000060600722a */ /* 0x000fdc0003f08000 */
[----:B------:R-:W-:Y:S05]  /*1100*/  @P0 BRA `(.L_x_16) ;  /* 0x0000000000440947 */ /* 0x000fea0003800000 */
[----:B------:R-:W-:-:S14]  /*1110*/  DSETP.NAN.AND P0, PT, R4, R4, PT ;  /* 0x000000040400722a */ /* 0x000fdc0003f08000 */
[----:B------:R-:W-:Y:S05]  /*1120*/  @P0 BRA `(.L_x_17) ;  /* 0x0000000000300947 */ /* 0x000fea0003800000 */
[----:B------:R-:W-:Y:S01]  /*1130*/  ISETP.NE.AND P0, PT, R26, R23, PT ;  /* 0x000000171a00720c */ /* 0x000fe20003f05270 */
[----:B------:R-:W-:Y:S02]  /*1140*/  IMAD.MOV.U32 R10, RZ, RZ, 0x0 ;  /* 0x00000000ff0a7424 */ /* 0x000fe400078e00ff */
[----:B------:R-:W-:-:S10]  /*1150*/  IMAD.MOV.U32 R11, RZ, RZ, -0x80000 ;  /* 0xfff80000ff0b7424 */ /* 0x000fd400078e00ff */
[----:B------:R-:W-:Y:S05]  /*1160*/  @!P0 BRA `(.L_x_15) ;  /* 0x0000000000348947 */ /* 0x000fea0003800000 */
[----:B------:R-:W-:Y:S02]  /*1170*/  ISETP.NE.AND P0, PT, R26, 0x7ff00000, PT ;  /* 0x7ff000001a00780c */ /* 0x000fe40003f05270 */
[----:B------:R-:W-:Y:S02]  /*1180*/  LOP3.LUT R11, R7, 0x80000000, R5, 0x48, !PT ;  /* 0x80000000070b7812 */ /* 0x000fe400078e4805 */
[----:B------:R-:W-:-:S13]  /*1190*/  ISETP.EQ.OR P0, PT, R23, RZ, !P0 ;  /* 0x000000ff1700720c */ /* 0x000fda0004702670 */
[----:B------:R-:W-:Y:S01]  /*11a0*/  @P0 LOP3.LUT R0, R11, 0x7ff00000, RZ, 0xfc, !PT ;  /* 0x7ff000000b000812 */ /* 0x000fe200078efcff */
[----:B------:R-:W-:Y:S02]  /*11b0*/  @!P0 IMAD.MOV.U32 R10, RZ, RZ, RZ ;  /* 0x000000ffff0a8224 */ /* 0x000fe400078e00ff */
[----:B------:R-:W-:Y:S01]  /*11c0*/  @P0 IMAD.MOV.U32 R10, RZ, RZ, RZ ;  /* 0x000000ffff0a0224 */ /* 0x000fe200078e00ff */
[----:B------:R-:W-:Y:S01]  /*11d0*/  @P0 MOV R11, R0 ;  /* 0x00000000000b0202 */ /* 0x000fe20000000f00 */
[----:B------:R-:W-:Y:S06]  /*11e0*/  BRA `(.L_x_15) ;  /* 0x0000000000147947 */ /* 0x000fec0003800000 */
.L_x_17:
[----:B------:R-:W-:Y:S01]  /*11f0*/  LOP3.LUT R11, R5, 0x80000, RZ, 0xfc, !PT ;  /* 0x00080000050b7812 */ /* 0x000fe200078efcff */
[----:B------:R-:W-:Y:S01]  /*1200*/  IMAD.MOV.U32 R10, RZ, RZ, R4 ;  /* 0x000000ffff0a7224 */ /* 0x000fe200078e0004 */
[----:B------:R-:W-:Y:S06]  /*1210*/  BRA `(.L_x_15) ;  /* 0x0000000000087947 */ /* 0x000fec0003800000 */
.L_x_16:
[----:B------:R-:W-:Y:S01]  /*1220*/  LOP3.LUT R11, R7, 0x80000, RZ, 0xfc, !PT ;  /* 0x00080000070b7812 */ /* 0x000fe200078efcff */
[----:B------:R-:W-:-:S07]  /*1230*/  IMAD.MOV.U32 R10, RZ, RZ, R6 ;  /* 0x000000ffff0a7224 */ /* 0x000fce00078e0006 */
.L_x_15:
[----:B------:R-:W-:Y:S05]  /*1240*/  BSYNC.RECONVERGENT B1 ;  /* 0x0000000000017941 */ /* 0x000fea0003800200 */
.L_x_13:
[----:B------:R-:W-:Y:S02]  /*1250*/  HFMA2 R25, -RZ, RZ, 0, 0 ;  /* 0x00000000ff197431 */ /* 0x000fe400000001ff */
[----:B------:R-:W-:Y:S02]  /*1260*/  IMAD.MOV.U32 R2, RZ, RZ, R10 ;  /* 0x000000ffff027224 */ /* 0x000fe400078e000a */
[----:B------:R-:W-:Y:S01]  /*1270*/  IMAD.MOV.U32 R3, RZ, RZ, R11 ;  /* 0x000000ffff037224 */ /* 0x000fe200078e000b */
[----:B------:R-:W-:Y:S06]  /*1280*/  RET.REL.NODEC R24 `(_Z9mainImagePfS_S_) ;  /* 0xffffffec185c7950 */ /* 0x000fec0003c3ffff */
        .weak           $__internal_1_$__cuda_sm3x_div_rn_noftz_f32_slowpath
        .type           $__internal_1_$__cuda_sm3x_div_rn_noftz_f32_slowpath,@function
        .size           $__internal_1_$__cuda_sm3x_div_rn_noftz_f32_slowpath,(.L_x_31 - $__internal_1_$__cuda_sm3x_div_rn_noftz_f32_slowpath)
$__internal_1_$__cuda_sm3x_div_rn_noftz_f32_slowpath:
[----:B------:R-:W-:Y:S01]  /*1290*/  SHF.R.U32.HI R5, RZ, 0x17, R2 ;  /* 0x00000017ff057819 */ /* 0x000fe20000011602 */
[----:B------:R-:W-:Y:S01]  /*12a0*/  BSSY.RECONVERGENT B1, `(.L_x_18) ;  /* 0x0000064000017945 */ /* 0x000fe20003800200 */
[----:B------:R-:W-:Y:S01]  /*12b0*/  SHF.R.U32.HI R0, RZ, 0x17, R3 ;  /* 0x00000017ff007819 */ /* 0x000fe20000011603 */
[----:B------:R-:W-:Y:S01]  /*12c0*/  IMAD.MOV.U32 R8, RZ, RZ, 0x44400000 ;  /* 0x44400000ff087424 */ /* 0x000fe200078e00ff */
[----:B------:R-:W-:Y:S02]  /*12d0*/  LOP3.LUT R7, R5, 0xff, RZ, 0xc0, !PT ;  /* 0x000000ff05077812 */ /* 0x000fe400078ec0ff */
[----:B------:R-:W-:-:S03]  /*12e0*/  LOP3.LUT R12, R0, 0xff, RZ, 0xc0, !PT ;  /* 0x000000ff000c7812 */ /* 0x000fc600078ec0ff */
[----:B------:R-:W-:Y:S02]  /*12f0*/  VIADD R9, R7, 0xffffffff ;  /* 0xffffffff07097836 */ /* 0x000fe40000000000 */
[----:B------:R-:W-:-:S03]  /*1300*/  VIADD R10, R12, 0xffffffff ;  /* 0xffffffff0c0a7836 */ /* 0x000fc60000000000 */
[----:B------:R-:W-:-:S04]  /*1310*/  ISETP.GT.U32.AND P0, PT, R9, 0xfd, PT ;  /* 0x000000fd0900780c */ /* 0x000fc80003f04070 */
[----:B------:R-:W-:-:S13]  /*1320*/  ISETP.GT.U32.OR P0, PT, R10, 0xfd, P0 ;  /* 0x000000fd0a00780c */ /* 0x000fda0000704470 */
[----:B------:R-:W-:Y:S01]  /*1330*/  @!P0 IMAD.MOV.U32 R5, RZ, RZ, RZ ;  /* 0x000000ffff058224 */ /* 0x000fe200078e00ff */
[----:B------:R-:W-:Y:S06]  /*1340*/  @!P0 BRA `(.L_x_19) ;  /* 0x0000000000608947 */ /* 0x000fec0003800000 */
[----:B------:R-:W-:Y:S02]  /*1350*/  MOV R0, 0x44400000 ;  /* 0x4440000000007802 */ /* 0x000fe40000000f00 */
[----:B------:R-:W-:Y:S02]  /*1360*/  FSETP.GTU.FTZ.AND P0, PT, |R3|, +INF , PT ;  /* 0x7f8000000300780b */ /* 0x000fe40003f1c200 */
[----:B------:R-:W-:-:S04]  /*1370*/  FSETP.GTU.FTZ.AND P1, PT, |R0|, +INF , PT ;  /* 0x7f8000000000780b */ /* 0x000fc80003f3c200 */
[----:B------:R-:W-:-:S13]  /*1380*/  PLOP3.LUT P0, PT, P0, P1, PT, 0xf8, 0x8f ;  /* 0x00000000008f781c */ /* 0x000fda0000703f70 */
[----:B------:R-:W-:Y:S05]  /*1390*/  @P0 BRA `(.L_x_20) ;  /* 0x00000004004c0947 */ /* 0x000fea0003800000 */
[----:B------:R-:W-:-:S13]  /*13a0*/  LOP3.LUT P0, RZ, R8, 0x7fffffff, R3, 0xc8, !PT ;  /* 0x7fffffff08ff7812 */ /* 0x000fda000780c803 */
[----:B------:R-:W-:Y:S05]  /*13b0*/  @!P0 BRA `(.L_x_21) ;  /* 0x00000004003c8947 */ /* 0x000fea0003800000 */
[C---:B------:R-:W-:Y:S02]  /*13c0*/  FSETP.NEU.FTZ.AND P2, PT, |R3|.reuse, +INF , PT ;  /* 0x7f8000000300780b */ /* 0x040fe40003f5d200 */
[----:B------:R-:W-:Y:S02]  /*13d0*/  FSETP.NEU.FTZ.AND P1, PT, |R0|, +INF , PT ;  /* 0x7f8000000000780b */ /* 0x000fe40003f3d200 */
[----:B------:R-:W-:-:S11]  /*13e0*/  FSETP.NEU.FTZ.AND P0, PT, |R3|, +INF , PT ;  /* 0x7f8000000300780b */ /* 0x000fd60003f1d200 */
[----:B------:R-:W-:Y:S05]  /*13f0*/  @!P1 BRA !P2, `(.L_x_21) ;  /* 0x00000004002c9947 */ /* 0x000fea0005000000 */
[----:B------:R-:W-:-:S04]  /*1400*/  LOP3.LUT P2, RZ, R3, 0x7fffffff, RZ, 0xc0, !PT ;  /* 0x7fffffff03ff7812 */ /* 0x000fc8000784c0ff */
[----:B------:R-:W-:-:S13]  /*1410*/  PLOP3.LUT P1, PT, P1, P2, PT, 0x2f, 0xf2 ;  /* 0x0000000000f2781c */ /* 0x000fda0000f24577 */
[----:B------:R-:W-:Y:S05]  /*1420*/  @P1 BRA `(.L_x_22) ;  /* 0x0000000400181947 */ /* 0x000fea0003800000 */
[----:B------:R-:W-:-:S04]  /*1430*/  LOP3.LUT P1, RZ, R8, 0x7fffffff, RZ, 0xc0, !PT ;  /* 0x7fffffff08ff7812 */ /* 0x000fc8000782c0ff */
[----:B------:R-:W-:-:S13]  /*1440*/  PLOP3.LUT P0, PT, P0, P1, PT, 0x2f, 0xf2 ;  /* 0x0000000000f2781c */ /* 0x000fda0000702577 */
[----:B------:R-:W-:Y:S05]  /*1450*/  @P0 BRA `(.L_x_23) ;  /* 0x0000000400000947 */ /* 0x000fea0003800000 */
[----:B------:R-:W-:Y:S02]  /*1460*/  ISETP.GE.AND P0, PT, R10, RZ, PT ;  /* 0x000000ff0a00720c */ /* 0x000fe40003f06270 */
[----:B------:R-:W-:-:S11]  /*1470*/  ISETP.GE.AND P1, PT, R9, RZ, PT ;  /* 0x000000ff0900720c */ /* 0x000fd60003f26270 */
[----:B------:R-:W-:Y:S02]  /*1480*/  @P0 IMAD.MOV.U32 R5, RZ, RZ, RZ ;  /* 0x000000ffff050224 */ /* 0x000fe400078e00ff */
[----:B------:R-:W-:Y:S01]  /*1490*/  @!P0 FFMA R3, R3, 1.84467440737095516160e+19, RZ ;  /* 0x5f80000003038823 */ /* 0x000fe200000000ff */
[----:B------:R-:W-:Y:S02]  /*14a0*/  @!P0 IMAD.MOV.U32 R5, RZ, RZ, -0x40 ;  /* 0xffffffc0ff058424 */ /* 0x000fe400078e00ff */
[----:B------:R-:W-:Y:S02]  /*14b0*/  @!P1 FFMA R8, R0, 1.84467440737095516160e+19, RZ ;  /* 0x5f80000000089823 */ /* 0x000fe400000000ff */
[----:B------:R-:W-:-:S07]  /*14c0*/  @!P1 VIADD R5, R5, 0x40 ;  /* 0x0000004005059836 */ /* 0x000fce0000000000 */
.L_x_19:
[----:B------:R-:W-:Y:S01]  /*14d0*/  LEA R9, R7, 0xc0800000, 0x17 ;  /* 0xc080000007097811 */ /* 0x000fe200078eb8ff */
[----:B------:R-:W-:Y:S04]  /*14e0*/  BSSY.RECONVERGENT B2, `(.L_x_24) ;  /* 0x0000036000027945 */ /* 0x000fe80003800200 */
[----:B------:R-:W-:Y:S01]  /*14f0*/  IMAD.IADD R9, R8, 0x1, -R9 ;  /* 0x0000000108097824 */ /* 0x000fe200078e0a09 */
[----:B------:R-:W-:-:S03]  /*1500*/  IADD3 R8, PT, PT, R12, -0x7f, RZ ;  /* 0xffffff810c087810 */ /* 0x000fc60007ffe0ff */
[----:B------:R-:W0:Y:S01]  /*1510*/  MUFU.RCP R10, R9 ;  /* 0x00000009000a7308 */ /* 0x000e220000001000 */
[----:B------:R-:W-:Y:S01]  /*1520*/  FADD.FTZ R11, -R9, -RZ ;  /* 0x800000ff090b7221 */ /* 0x000fe20000010100 */
[C---:B------:R-:W-:Y:S01]  /*1530*/  IMAD R0, R8.reuse, -0x800000, R3 ;  /* 0xff80000008007824 */ /* 0x040fe200078e0203 */
[----:B------:R-:W-:-:S05]  /*1540*/  IADD3 R8, PT, PT, R8, 0x7f, -R7 ;  /* 0x0000007f08087810 */ /* 0x000fca0007ffe807 */
[----:B------:R-:W-:Y:S02]  /*1550*/  IMAD.IADD R8, R8, 0x1, R5 ;  /* 0x0000000108087824 */ /* 0x000fe400078e0205 */
[----:B0-----:R-:W-:-:S04]  /*1560*/  FFMA R13, R10, R11, 1 ;  /* 0x3f8000000a0d7423 */ /* 0x001fc8000000000b */
[----:B------:R-:W-:-:S04]  /*1570*/  FFMA R12, R10, R13, R10 ;  /* 0x0000000d0a0c7223 */ /* 0x000fc8000000000a */
[----:B------:R-:W-:-:S04]  /*1580*/  FFMA R3, R0, R12, RZ ;  /* 0x0000000c00037223 */ /* 0x000fc800000000ff */
[----:B------:R-:W-:-:S04]  /*1590*/  FFMA R10, R11, R3, R0 ;  /* 0x000000030b0a7223 */ /* 0x000fc80000000000 */
[----:B------:R-:W-:-:S04]  /*15a0*/  FFMA R13, R12, R10, R3 ;  /* 0x0000000a0c0d7223 */ /* 0x000fc80000000003 */
[----:B------:R-:W-:-:S04]  /*15b0*/  FFMA R10, R11, R13, R0 ;  /* 0x0000000d0b0a7223 */ /* 0x000fc80000000000 */
[----:B------:R-:W-:-:S05]  /*15c0*/  FFMA R0, R12, R10, R13 ;  /* 0x0000000a0c007223 */ /* 0x000fca000000000d */
[----:B------:R-:W-:-:S04]  /*15d0*/  SHF.R.U32.HI R3, RZ, 0x17, R0 ;  /* 0x00000017ff037819 */ /* 0x000fc80000011600 */
[----:B------:R-:W-:-:S05]  /*15e0*/  LOP3.LUT R3, R3, 0xff, RZ, 0xc0, !PT ;  /* 0x000000ff03037812 */ /* 0x000fca00078ec0ff */
[----:B------:R-:W-:-:S04]  /*15f0*/  IMAD.IADD R7, R3, 0x1, R8 ;  /* 0x0000000103077824 */ /* 0x000fc800078e0208 */
[----:B------:R-:W-:-:S05]  /*1600*/  VIADD R3, R7, 0xffffffff ;  /* 0xffffffff07037836 */ /* 0x000fca0000000000 */
[----:B------:R-:W-:-:S13]  /*1610*/  ISETP.GE.U32.AND P0, PT, R3, 0xfe, PT ;  /* 0x000000fe0300780c */ /* 0x000fda0003f06070 */
[----:B------:R-:W-:Y:S05]  /*1620*/  @!P0 BRA `(.L_x_25) ;  /* 0x0000000000808947 */ /* 0x000fea0003800000 */
[----:B------:R-:W-:-:S13]  /*1630*/  ISETP.GT.AND P0, PT, R7, 0xfe, PT ;  /* 0x000000fe0700780c */ /* 0x000fda0003f04270 */
[----:B------:R-:W-:Y:S05]  /*1640*/  @P0 BRA `(.L_x_26) ;  /* 0x00000000006c0947 */ /* 0x000fea0003800000 */
[----:B------:R-:W-:-:S13]  /*1650*/  ISETP.GE.AND P0, PT, R7, 0x1, PT ;  /* 0x000000010700780c */ /* 0x000fda0003f06270 */
[----:B------:R-:W-:Y:S05]  /*1660*/  @P0 BRA `(.L_x_27) ;  /* 0x0000000000740947 */ /* 0x000fea0003800000 */
[----:B------:R-:W-:Y:S02]  /*1670*/  ISETP.GE.AND P0, PT, R7, -0x18, PT ;  /* 0xffffffe80700780c */ /* 0x000fe40003f06270 */
[----:B------:R-:W-:-:S11]  /*1680*/  LOP3.LUT R0, R0, 0x80000000, RZ, 0xc0, !PT ;  /* 0x8000000000007812 */ /* 0x000fd600078ec0ff */
[----:B------:R-:W-:Y:S05]  /*1690*/  @!P0 BRA `(.L_x_27) ;  /* 0x0000000000688947 */ /* 0x000fea0003800000 */
[CCC-:B------:R-:W-:Y:S01]  /*16a0*/  FFMA.RZ R3, R12.reuse, R10.reuse, R13.reuse ;  /* 0x0000000a0c037223 */ /* 0x1c0fe2000000c00d */
[CCC-:B------:R-:W-:Y:S01]  /*16b0*/  FFMA.RM R8, R12.reuse, R10.reuse, R13.reuse ;  /* 0x0000000a0c087223 */ /* 0x1c0fe2000000400d */
[C---:B------:R-:W-:Y:S02]  /*16c0*/  ISETP.NE.AND P2, PT, R7.reuse, RZ, PT ;  /* 0x000000ff0700720c */ /* 0x040fe40003f45270 */
[----:B------:R-:W-:Y:S02]  /*16d0*/  ISETP.NE.AND P1, PT, R7, RZ, PT ;  /* 0x000000ff0700720c */ /* 0x000fe40003f25270 */
[----:B------:R-:W-:Y:S01]  /*16e0*/  LOP3.LUT R5, R3, 0x7fffff, RZ, 0xc0, !PT ;  /* 0x007fffff03057812 */ /* 0x000fe200078ec0ff */
[----:B------:R-:W-:Y:S01]  /*16f0*/  FFMA.RP R3, R12, R10, R13 ;  /* 0x0000000a0c037223 */ /* 0x000fe2000000800d */
[C---:B------:R-:W-:Y:S01]  /*1700*/  VIADD R10, R7.reuse, 0x20 ;  /* 0x00000020070a7836 */ /* 0x040fe20000000000 */
[----:B------:R-:W-:Y:S02]  /*1710*/  IADD3 R7, PT, PT, -R7, RZ, RZ ;  /* 0x000000ff07077210 */ /* 0x000fe40007ffe1ff */
[----:B------:R-:W-:-:S02]  /*1720*/  LOP3.LUT R5, R5, 0x800000, RZ, 0xfc, !PT ;  /* 0x0080000005057812 */ /* 0x000fc400078efcff */
[----:B------:R-:W-:Y:S02]  /*1730*/  FSETP.NEU.FTZ.AND P0, PT, R3, R8, PT ;  /* 0x000000080300720b */ /* 0x000fe40003f1d000 */
[----:B------:R-:W-:Y:S02]  /*1740*/  SHF.L.U32 R10, R5, R10, RZ ;  /* 0x0000000a050a7219 */ /* 0x000fe400000006ff */
[----:B------:R-:W-:Y:S02]  /*1750*/  SEL R8, R7, RZ, P2 ;  /* 0x000000ff07087207 */ /* 0x000fe40001000000 */
[----:B------:R-:W-:Y:S02]  /*1760*/  ISETP.NE.AND P1, PT, R10, RZ, P1 ;  /* 0x000000ff0a00720c */ /* 0x000fe40000f25270 */
[----:B------:R-:W-:Y:S02]  /*1770*/  SHF.R.U32.HI R8, RZ, R8, R5 ;  /* 0x00000008ff087219 */ /* 0x000fe40000011605 */
[----:B------:R-:W-:-:S02]  /*1780*/  PLOP3.LUT P0, PT, P0, P1, PT, 0xf8, 0x8f ;  /* 0x00000000008f781c */ /* 0x000fc40000703f70 */
[----:B------:R-:W-:Y:S02]  /*1790*/  SHF.R.U32.HI R10, RZ, 0x1, R8 ;  /* 0x00000001ff0a7819 */ /* 0x000fe40000011608 */
[----:B------:R-:W-:-:S04]  /*17a0*/  SEL R3, RZ, 0x1, !P0 ;  /* 0x00000001ff037807 */ /* 0x000fc80004000000 */
[----:B------:R-:W-:-:S04]  /*17b0*/  LOP3.LUT R3, R3, 0x1, R10, 0xf8, !PT ;  /* 0x0000000103037812 */ /* 0x000fc800078ef80a */
[----:B------:R-:W-:-:S05]  /*17c0*/  LOP3.LUT R3, R3, R8, RZ, 0xc0, !PT ;  /* 0x0000000803037212 */ /* 0x000fca00078ec0ff */
[----:B------:R-:W-:-:S05]  /*17d0*/  IMAD.IADD R3, R10, 0x1, R3 ;  /* 0x000000010a037824 */ /* 0x000fca00078e0203 */
[----:B------:R-:W-:Y:S01]  /*17e0*/  LOP3.LUT R0, R3, R0, RZ, 0xfc, !PT ;  /* 0x0000000003007212 */ /* 0x000fe200078efcff */
[----:B------:R-:W-:Y:S06]  /*17f0*/  BRA `(.L_x_27) ;  /* 0x0000000000107947 */ /* 0x000fec0003800000 */
.L_x_26:
[----:B------:R-:W-:-:S04]  /*1800*/  LOP3.LUT R0, R0, 0x80000000, RZ, 0xc0, !PT ;  /* 0x8000000000007812 */ /* 0x000fc800078ec0ff */
[----:B------:R-:W-:Y:S01]  /*1810*/  LOP3.LUT R0, R0, 0x7f800000, RZ, 0xfc, !PT ;  /* 0x7f80000000007812 */ /* 0x000fe200078efcff */
[----:B------:R-:W-:Y:S06]  /*1820*/  BRA `(.L_x_27) ;  /* 0x0000000000047947 */ /* 0x000fec0003800000 */
.L_x_25:
[----:B------:R-:W-:-:S07]  /*1830*/  IMAD R0, R8, 0x800000, R0 ;  /* 0x0080000008007824 */ /* 0x000fce00078e0200 */
.L_x_27:
[----:B------:R-:W-:Y:S05]  /*1840*/  BSYNC.RECONVERGENT B2 ;  /* 0x0000000000027941 */ /* 0x000fea0003800200 */
.L_x_24:
[----:B------:R-:W-:Y:S05]  /*1850*/  BRA `(.L_x_28) ;  /* 0x0000000000207947 */ /* 0x000fea0003800000 */
.L_x_23:
[----:B------:R-:W-:-:S04]  /*1860*/  LOP3.LUT R0, R8, 0x80000000, R3, 0x48, !PT ;  /* 0x8000000008007812 */ /* 0x000fc800078e4803 */
[----:B------:R-:W-:Y:S01]  /*1870*/  LOP3.LUT R0, R0, 0x7f800000, RZ, 0xfc, !PT ;  /* 0x7f80000000007812 */ /* 0x000fe200078efcff */
[----:B------:R-:W-:Y:S06]  /*1880*/  BRA `(.L_x_28) ;  /* 0x0000000000147947 */ /* 0x000fec0003800000 */
.L_x_22:
[----:B------:R-:W-:Y:S01]  /*1890*/  LOP3.LUT R0, R8, 0x80000000, R3, 0x48, !PT ;  /* 0x8000000008007812 */ /* 0x000fe200078e4803 */
[----:B------:R-:W-:Y:S06]  /*18a0*/  BRA `(.L_x_28) ;  /* 0x00000000000c7947 */ /* 0x000fec0003800000 */
.L_x_21:
[----:B------:R-:W0:Y:S01]  /*18b0*/  MUFU.RSQ R0, -QNAN ;  /* 0xffc0000000007908 */ /* 0x000e220000001400 */
[----:B------:R-:W-:Y:S05]  /*18c0*/  BRA `(.L_x_28) ;  /* 0x0000000000047947 */ /* 0x000fea0003800000 */
.L_x_20:
[----:B------:R-:W-:-:S07]  /*18d0*/  FADD.FTZ R0, R3, R0 ;  /* 0x0000000003007221 */ /* 0x000fce0000010000 */
.L_x_28:
[----:B------:R-:W-:Y:S05]  /*18e0*/  BSYNC.RECONVERGENT B1 ;  /* 0x0000000000017941 */ /* 0x000fea0003800200 */
.L_x_18:
[----:B------:R-:W-:-:S04]  /*18f0*/  IMAD.MOV.U32 R7, RZ, RZ, 0x0 ;  /* 0x00000000ff077424 */ /* 0x000fc800078e00ff */
[----:B0-----:R-:W-:Y:S05]  /*1900*/  RET.REL.NODEC R6 `(_Z9mainImagePfS_S_) ;  /* 0xffffffe406bc7950 */ /* 0x001fea0003c3ffff */
.L_x_29:
[----:B------:R-:W-:-:S00]  /*1910*/  BRA `(.L_x_29) ;  /* 0xfffffffc00fc7947 */ /* 0x000fc0000383ffff */
[----:B------:R-:W-:-:S00]  /*1920*/  NOP ;  /* 0x0000000000007918 */ /* 0x000fc00000000000 */
        /* <DEDUP_REMOVED lines=13> */
.L_x_31:


//--------------------- .nv.shared.reserved.0     --------------------------
	.section	.nv.shared.reserved.0,"aw",@nobits
	.weak		__nv_reservedSMEM_offset_0_alias
	.size		__nv_reservedSMEM_offset_0_alias, 0, 64
	.other		__nv_reservedSMEM_offset_0_alias,@"STO_CUDA_RESERVED_SHARED STV_DEFAULT"
__nv_reservedSMEM_offset_0_alias:
	.zero		0
	.zero		64


//--------------------- .nv.constant0._Z9mainImagePfS_S_ --------------------------
	.section	.nv.constant0._Z9mainImagePfS_S_,"a",@progbits
	.sectionflags	@""
	.align	4
.nv.constant0._Z9mainImagePfS_S_:
	.zero		920


//--------------------- SYMBOLS --------------------------

	.type		.nv.reservedSmem.offset0,@object
	.size		.nv.reservedSmem.offset0,0x4
